.version 6.5
.target sm_32
.address_size 64

.visible .entry add_non_coherent(
	.param .u64 input,
	.param .u64 output
)
{
	.reg .u64 	        in_addr;
    .reg .u64 	        out_addr;
    .reg .u64 	        temp;
    .reg .u64 	        temp2;

	ld.param.u64 	    in_addr, [input];
    ld.param.u64 	    out_addr, [output];

    ld.global.nc.u64    temp, [in_addr];
	add.u64		        temp2, temp, 1;
    st.global.u64       [out_addr], temp2;
	ret;
}


// ===== COMPILED SASS (sm_100) =====

	.target	sm_100

	.elftype	@"ET_EXEC"


//--------------------- .note.nv.tkinfo           --------------------------
	.section	.note.nv.tkinfo,"",@"SHT_NOTE"
	.sectionflags	@"SHF_NOTE_NV_TKINFO"
	.tkinfo
        /*0018*/ 	.word	0x00000002
        /*0030*/ 	.string	""
        /*0030*/ 	.string	"ptxas"
        /*0030*/ 	.string	"Cuda compilation tools, release 13.0, V13.0.88"
        /*0030*/ 	.string	"Build cuda_13.0.r13.0/compiler.36424714_0"
        /*0030*/ 	.string	"-arch sm_100 "



//--------------------- .note.nv.cuinfo           --------------------------
	.section	.note.nv.cuinfo,"",@"SHT_NOTE"
	.sectionflags	@"SHF_NOTE_NV_CUINFO"
        /*0018*/ 	.short	0x0002
        /*001a*/ 	.short	0x0020
        /*001c*/ 	.short	0x0082
	.zero		2


//--------------------- .nv.info                  --------------------------
	.section	.nv.info,"",@"SHT_CUDA_INFO"
	.align	4


	//----- nvinfo : EIATTR_REGCOUNT
	.align		4
        /*0000*/ 	.byte	0x04, 0x2f
        /*0002*/ 	.short	(.L_1 - .L_0)
	.align		4
.L_0:
        /*0004*/ 	.word	index@(add_non_coherent)
        /*0008*/ 	.word	0x0000000a


	//----- nvinfo : EIATTR_FRAME_SIZE
	.align		4
.L_1:
        /*000c*/ 	.byte	0x04, 0x11
        /*000e*/ 	.short	(.L_3 - .L_2)
	.align		4
.L_2:
        /*0010*/ 	.word	index@(add_non_coherent)
        /*0014*/ 	.word	0x00000000


	//----- nvinfo : EIATTR_MIN_STACK_SIZE
	.align		4
.L_3:
        /*0018*/ 	.byte	0x04, 0x12
        /*001a*/ 	.short	(.L_5 - .L_4)
	.align		4
.L_4:
        /*001c*/ 	.word	index@(add_non_coherent)
        /*0020*/ 	.word	0x00000000
.L_5:


//--------------------- .nv.compat                --------------------------
	.section	.nv.compat,"",@"SHT_CUDA_COMPAT_INFO"
	.align	4
        /*0000*/ 	.byte	0x02, 0x09, 0x00, 0x00, 0x02, 0x02, 0x01, 0x00, 0x02, 0x05, 0x05, 0x00, 0x03, 0x07, 0x01, 0x01
        /*0010*/ 	.byte	0x02, 0x03, 0x00, 0x00, 0x02, 0x06, 0x01, 0x00, 0x04, 0x0b, 0x08, 0x00, 0x09, 0x00, 0x00, 0x00
        /*0020*/ 	.byte	0x00, 0x00, 0x00, 0x00


//--------------------- .nv.info.add_non_coherent --------------------------
	.section	.nv.info.add_non_coherent,"",@"SHT_CUDA_INFO"
	.sectionflags	@""
	.align	4


	//----- nvinfo : EIATTR_CUDA_API_VERSION
	.align		4
        /*0000*/ 	.byte	0x04, 0x37
        /*0002*/ 	.short	(.L_7 - .L_6)
.L_6:
        /*0004*/ 	.word	0x00000082


	//----- nvinfo : EIATTR_KPARAM_INFO
	.align		4
.L_7:
        /*0008*/ 	.byte	0x04, 0x17
        /*000a*/ 	.short	(.L_9 - .L_8)
.L_8:
        /*000c*/ 	.word	0x00000000
        /*0010*/ 	.short	0x0001
        /*0012*/ 	.short	0x0008
        /*0014*/ 	.byte	0x00, 0xf0, 0x21, 0x00


	//----- nvinfo : EIATTR_KPARAM_INFO
	.align		4
.L_9:
        /*0018*/ 	.byte	0x04, 0x17
        /*001a*/ 	.short	(.L_11 - .L_10)
.L_10:
        /*001c*/ 	.word	0x00000000
        /*0020*/ 	.short	0x0000
        /*0022*/ 	.short	0x0000
        /*0024*/ 	.byte	0x00, 0xf0, 0x21, 0x00


	//----- nvinfo : EIATTR_SPARSE_MMA_MASK
	.align		4
.L_11:
        /*0028*/ 	.byte	0x03, 0x50
        /*002a*/ 	.short	0x0000


	//----- nvinfo : EIATTR_MAXREG_COUNT
	.align		4
        /*002c*/ 	.byte	0x03, 0x1b
        /*002e*/ 	.short	0x00ff


	//----- nvinfo : EIATTR_MERCURY_ISA_VERSION
	.align		4
        /*0030*/ 	.byte	0x03, 0x5f
        /*0032*/ 	.short	0x0101


	//----- nvinfo : EIATTR_VRC_CTA_INIT_COUNT
	.align		4
        /*0034*/ 	.byte	0x02, 0x4a
	.zero		1
	.zero		1


	//----- nvinfo : EIATTR_EXIT_INSTR_OFFSETS
	.align		4
        /*0038*/ 	.byte	0x04, 0x1c
        /*003a*/ 	.short	(.L_13 - .L_12)


	//   ....[0]....
.L_12:
        /*003c*/ 	.word	0x00000080


	//----- nvinfo : EIATTR_CBANK_PARAM_SIZE
	.align		4
.L_13:
        /*0040*/ 	.byte	0x03, 0x19
        /*0042*/ 	.short	0x0010


	//----- nvinfo : EIATTR_PARAM_CBANK
	.align		4
        /*0044*/ 	.byte	0x04, 0x0a
        /*0046*/ 	.short	(.L_15 - .L_14)
	.align		4
.L_14:
        /*0048*/ 	.word	index@(.nv.constant0.add_non_coherent)
        /*004c*/ 	.short	0x0380
        /*004e*/ 	.short	0x0010


	//----- nvinfo : EIATTR_SW_WAR
	.align		4
.L_15:
        /*0050*/ 	.byte	0x04, 0x36
        /*0052*/ 	.short	(.L_17 - .L_16)
.L_16:
        /*0054*/ 	.word	0x00000008
.L_17:


//--------------------- .nv.callgraph             --------------------------
	.section	.nv.callgraph,"",@"SHT_CUDA_CALLGRAPH"
	.align	4
	.sectionentsize	8
	.align		4
        /*0000*/ 	.word	0x00000000
	.align		4
        /*0004*/ 	.word	0xffffffff
	.align		4
        /*0008*/ 	.word	0x00000000
	.align		4
        /*000c*/ 	.word	0xfffffffe
	.align		4
        /*0010*/ 	.word	0x00000000
	.align		4
        /*0014*/ 	.word	0xfffffffd
	.align		4
        /*0018*/ 	.word	0x00000000
	.align		4
        /*001c*/ 	.word	0xfffffffc


//--------------------- .text.add_non_coherent    --------------------------
	.section	.text.add_non_coherent,"ax",@progbits
	.align	128
        .global         add_non_coherent
        .type           add_non_coherent,@function
        .size           add_non_coherent,(.L_x_1 - add_non_coherent)
        .other          add_non_coherent,@"STO_CUDA_ENTRY STV_DEFAULT"
add_non_coherent:
.text.add_non_coherent:
[----:B------:R-:W-:Y:S08]  /*0000*/  LDC R1, c[0x0][0x37c] ;  /* 0x0000df00ff017b82 */ /* 0x000ff00000000800 */
[----:B------:R-:W0:Y:S01]  /*0010*/  LDC.64 R2, c[0x0][0x380] ;  /* 0x0000e000ff027b82 */ /* 0x000e220000000a00 */
[----:B------:R-:W0:Y:S02]  /*0020*/  LDCU.64 UR4, c[0x0][0x358] ;  /* 0x00006b00ff0477ac */ /* 0x000e240008000a00 */
[----:B0-----:R-:W2:Y:S05]  /*0030*/  LDG.E.64.CONSTANT R2, desc[UR4][R2.64] ;  /* 0x0000000402027981 */ /* 0x001eaa000c1e9b00 */
[----:B------:R-:W0:Y:S01]  /*0040*/  LDC.64 R4, c[0x0][0x388] ;  /* 0x0000e200ff047b82 */ /* 0x000e220000000a00 */
[----:B--2---:R-:W-:-:S04]  /*0050*/  IADD3 R6, P0, PT, R2, 0x1, RZ ;  /* 0x0000000102067810 */ /* 0x004fc80007f1e0ff */
[----:B------:R-:W-:-:S05]  /*0060*/  IADD3.X R7, PT, PT, RZ, R3, RZ, P0, !PT ;  /* 0x00000003ff077210 */ /* 0x000fca00007fe4ff */
[----:B0-----:R-:W-:Y:S01]  /*0070*/  STG.E.64 desc[UR4][R4.64], R6 ;  /* 0x0000000604007986 */ /* 0x001fe2000c101b04 */
[----:B------:R-:W-:Y:S05]  /*0080*/  EXIT ;  /* 0x000000000000794d */ /* 0x000fea0003800000 */
.L_x_0:
[----:B------:R-:W-:-:S00]  /*0090*/  BRA `(.L_x_0) ;  /* 0xfffffffc00fc7947 */ /* 0x000fc0000383ffff */
[----:B------:R-:W-:-:S00]  /*00a0*/  NOP ;  /* 0x0000000000007918 */ /* 0x000fc00000000000 */
        /* <DEDUP_REMOVED lines=13> */
.L_x_1:


//--------------------- .nv.shared.reserved.0     --------------------------
	.section	.nv.shared.reserved.0,"aw",@nobits
	.weak		__nv_reservedSMEM_offset_0_alias
	.size		__nv_reservedSMEM_offset_0_alias, 0, 64
	.other		__nv_reservedSMEM_offset_0_alias,@"STO_CUDA_RESERVED_SHARED STV_DEFAULT"
__nv_reservedSMEM_offset_0_alias:
	.zero		0
	.zero		64


//--------------------- .nv.constant0.add_non_coherent --------------------------
	.section	.nv.constant0.add_non_coherent,"a",@progbits
	.sectionflags	@""
	.align	4
.nv.constant0.add_non_coherent:
	.zero		912


//--------------------- SYMBOLS --------------------------

	.type		.nv.reservedSmem.offset0,@object
	.size		.nv.reservedSmem.offset0,0x4
